	.headerflags	@"EF_CUDA_TEXMODE_UNIFIED EF_CUDA_64BIT_ADDRESS EF_CUDA_ACCELERATORS EF_CUDA_SM90 EF_CUDA_VIRTUAL_SM(EF_CUDA_SM90)"
	.elftype	@"ET_EXEC"


//--------------------- .nv.info                  --------------------------
	.section	.nv.info,"",@"SHT_CUDA_INFO"
	.align	4


	//----- nvinfo : EIATTR_REGCOUNT
	.align		4
        /*0000*/ 	.byte	0x04, 0x2f
        /*0002*/ 	.short	(.L_3 - .L_2)
	.align		4
.L_2:
        /*0004*/ 	.word	index@(triton_poi_fused__native_batch_norm_legit_no_training_relu_44)
        /*0008*/ 	.word	0x00000022


	//----- nvinfo : EIATTR_MIN_STACK_SIZE
	.align		4
.L_3:
        /*000c*/ 	.byte	0x04, 0x12
        /*000e*/ 	.short	(.L_5 - .L_4)
	.align		4
.L_4:
        /*0010*/ 	.word	index@(triton_poi_fused__native_batch_norm_legit_no_training_relu_44)
        /*0014*/ 	.word	0x00000000


	//----- nvinfo : EIATTR_FRAME_SIZE
	.align		4
.L_5:
        /*0018*/ 	.byte	0x04, 0x11
        /*001a*/ 	.short	(.L_7 - .L_6)
	.align		4
.L_6:
        /*001c*/ 	.word	index@(triton_poi_fused__native_batch_norm_legit_no_training_relu_44)
        /*0020*/ 	.word	0x00000000


	//----- nvinfo : EIATTR_MIN_STACK_SIZE
	.align		4
.L_7:
        /*0024*/ 	.byte	0x04, 0x12
        /*0026*/ 	.short	(.L_9 - .L_8)
	.align		4
.L_8:
        /*0028*/ 	.word	index@(triton_poi_fused__native_batch_norm_legit_no_training_relu_44)
        /*002c*/ 	.word	0x00000000
.L_9:


//--------------------- .nv.info.triton_poi_fused__native_batch_norm_legit_no_training_relu_44 --------------------------
	.section	.nv.info.triton_poi_fused__native_batch_norm_legit_no_training_relu_44,"",@"SHT_CUDA_INFO"
	.sectionflags	@""
	.align	4


	//----- nvinfo : EIATTR_CUDA_API_VERSION
	.align		4
        /*0000*/ 	.byte	0x04, 0x37
        /*0002*/ 	.short	(.L_11 - .L_10)
.L_10:
        /*0004*/ 	.word	0x0000007c


	//----- nvinfo : EIATTR_KPARAM_INFO
	.align		4
.L_11:
        /*0008*/ 	.byte	0x04, 0x17
        /*000a*/ 	.short	(.L_13 - .L_12)
.L_12:
        /*000c*/ 	.word	0x00000000
        /*0010*/ 	.short	0x0007
        /*0012*/ 	.short	0x0034
        /*0014*/ 	.byte	0x00, 0xf0, 0x11, 0x00


	//----- nvinfo : EIATTR_KPARAM_INFO
	.align		4
.L_13:
        /*0018*/ 	.byte	0x04, 0x17
        /*001a*/ 	.short	(.L_15 - .L_14)
.L_14:
        /*001c*/ 	.word	0x00000000
        /*0020*/ 	.short	0x0006
        /*0022*/ 	.short	0x0030
        /*0024*/ 	.byte	0x00, 0xf0, 0x11, 0x00


	//----- nvinfo : EIATTR_KPARAM_INFO
	.align		4
.L_15:
        /*0028*/ 	.byte	0x04, 0x17
        /*002a*/ 	.short	(.L_17 - .L_16)
.L_16:
        /*002c*/ 	.word	0x00000000
        /*0030*/ 	.short	0x0005
        /*0032*/ 	.short	0x0028
        /*0034*/ 	.byte	0x00, 0xf4, 0x21, 0x00


	//----- nvinfo : EIATTR_KPARAM_INFO
	.align		4
.L_17:
        /*0038*/ 	.byte	0x04, 0x17
        /*003a*/ 	.short	(.L_19 - .L_18)
.L_18:
        /*003c*/ 	.word	0x00000000
        /*0040*/ 	.short	0x0004
        /*0042*/ 	.short	0x0020
        /*0044*/ 	.byte	0x00, 0xf4, 0x21, 0x00


	//----- nvinfo : EIATTR_KPARAM_INFO
	.align		4
.L_19:
        /*0048*/ 	.byte	0x04, 0x17
        /*004a*/ 	.short	(.L_21 - .L_20)
.L_20:
        /*004c*/ 	.word	0x00000000
        /*0050*/ 	.short	0x0003
        /*0052*/ 	.short	0x0018
        /*0054*/ 	.byte	0x00, 0xf4, 0x21, 0x00


	//----- nvinfo : EIATTR_KPARAM_INFO
	.align		4
.L_21:
        /*0058*/ 	.byte	0x04, 0x17
        /*005a*/ 	.short	(.L_23 - .L_22)
.L_22:
        /*005c*/ 	.word	0x00000000
        /*0060*/ 	.short	0x0002
        /*0062*/ 	.short	0x0010
        /*0064*/ 	.byte	0x00, 0xf4, 0x21, 0x00


	//----- nvinfo : EIATTR_KPARAM_INFO
	.align		4
.L_23:
        /*0068*/ 	.byte	0x04, 0x17
        /*006a*/ 	.short	(.L_25 - .L_24)
.L_24:
        /*006c*/ 	.word	0x00000000
        /*0070*/ 	.short	0x0001
        /*0072*/ 	.short	0x0008
        /*0074*/ 	.byte	0x00, 0xf4, 0x21, 0x00


	//----- nvinfo : EIATTR_KPARAM_INFO
	.align		4
.L_25:
        /*0078*/ 	.byte	0x04, 0x17
        /*007a*/ 	.short	(.L_27 - .L_26)
.L_26:
        /*007c*/ 	.word	0x00000000
        /*0080*/ 	.short	0x0000
        /*0082*/ 	.short	0x0000
        /*0084*/ 	.byte	0x00, 0xf4, 0x21, 0x00


	//----- nvinfo : EIATTR_SPARSE_MMA_MASK
	.align		4
.L_27:
        /*0088*/ 	.byte	0x03, 0x50
        /*008a*/ 	.short	0x0000


	//----- nvinfo : EIATTR_MAXREG_COUNT
	.align		4
        /*008c*/ 	.byte	0x03, 0x1b
        /*008e*/ 	.short	0x00ff


	//----- nvinfo : EIATTR_EXIT_INSTR_OFFSETS
	.align		4
        /*0090*/ 	.byte	0x04, 0x1c
        /*0092*/ 	.short	(.L_29 - .L_28)


	//   ....[0]....
.L_28:
        /*0094*/ 	.word	0x00001110


	//   ....[1]....
        /*0098*/ 	.word	0x000011a0


	//----- nvinfo : EIATTR_REQNTID
	.align		4
.L_29:
        /*009c*/ 	.byte	0x04, 0x10
        /*009e*/ 	.short	(.L_31 - .L_30)
.L_30:
        /*00a0*/ 	.word	0x00000100
        /*00a4*/ 	.word	0x00000001
        /*00a8*/ 	.word	0x00000001


	//----- nvinfo : EIATTR_CBANK_PARAM_SIZE
	.align		4
.L_31:
        /*00ac*/ 	.byte	0x03, 0x19
        /*00ae*/ 	.short	0x0038


	//----- nvinfo : EIATTR_PARAM_CBANK
	.align		4
        /*00b0*/ 	.byte	0x04, 0x0a
        /*00b2*/ 	.short	(.L_33 - .L_32)
	.align		4
.L_32:
        /*00b4*/ 	.word	index@(.nv.constant0.triton_poi_fused__native_batch_norm_legit_no_training_relu_44)
        /*00b8*/ 	.short	0x0210
        /*00ba*/ 	.short	0x0038


	//----- nvinfo : EIATTR_SW_WAR
	.align		4
.L_33:
        /*00bc*/ 	.byte	0x04, 0x36
        /*00be*/ 	.short	(.L_35 - .L_34)
.L_34:
        /*00c0*/ 	.word	0x00000008
.L_35:


//--------------------- .nv.callgraph             --------------------------
	.section	.nv.callgraph,"",@"SHT_CUDA_CALLGRAPH"
	.align	4
	.sectionentsize	8
	.align		4
        /*0000*/ 	.word	0x00000000
	.align		4
        /*0004*/ 	.word	0xffffffff
	.align		4
        /*0008*/ 	.word	0x00000000
	.align		4
        /*000c*/ 	.word	0xfffffffe
	.align		4
        /*0010*/ 	.word	0x00000000
	.align		4
        /*0014*/ 	.word	0xfffffffd
	.align		4
        /*0018*/ 	.word	0x00000000
	.align		4
        /*001c*/ 	.word	0xfffffffc


//--------------------- .nv.constant4             --------------------------
	.section	.nv.constant4,"a",@progbits
	.align	8
	.align		8
.nv.constant4:
        /*0000*/ 	.dword	_$_str
	.align		8
        /*0008*/ 	.dword	_$_str_$_2


//--------------------- .text.triton_poi_fused__native_batch_norm_legit_no_training_relu_44 --------------------------
	.section	.text.triton_poi_fused__native_batch_norm_legit_no_training_relu_44,"ax",@progbits
	.sectionflags	@"SHF_BARRIERS=1"
	.align	128
        .global         triton_poi_fused__native_batch_norm_legit_no_training_relu_44
        .type           triton_poi_fused__native_batch_norm_legit_no_training_relu_44,@function
        .size           triton_poi_fused__native_batch_norm_legit_no_training_relu_44,(.L_x_1 - triton_poi_fused__native_batch_norm_legit_no_training_relu_44)
        .other          triton_poi_fused__native_batch_norm_legit_no_training_relu_44,@"STO_CUDA_ENTRY STV_DEFAULT"
triton_poi_fused__native_batch_norm_legit_no_training_relu_44:
.text.triton_poi_fused__native_batch_norm_legit_no_training_relu_44:
[----:B------:R-:W0:Y:S01]  /*0000*/  LDC R1, c[0x0][0x28] ;  /* 0x00000a00ff017b82 */ /* 0x000e220000000800 */
[----:B------:R-:W1:Y:S07]  /*0010*/  S2R R0, SR_TID.X ;  /* 0x0000000000007919 */ /* 0x000e6e0000002100 */
[----:B------:R-:W2:Y:S01]  /*0020*/  S2UR UR4, SR_CTAID.Y ;  /* 0x00000000000479c3 */ /* 0x000ea20000002600 */
[----:B------:R-:W-:Y:S02]  /*0030*/  CS2R R8, SRZ ;  /* 0x0000000000087805 */ /* 0x000fe4000001ff00 */
[----:B------:R-:W-:-:S05]  /*0040*/  CS2R R10, SRZ ;  /* 0x00000000000a7805 */ /* 0x000fca000001ff00 */
[----:B------:R-:W3:Y:S08]  /*0050*/  S2UR UR10, SR_CTAID.X ;  /* 0x00000000000a79c3 */ /* 0x000ef00000002500 */
[----:B------:R-:W4:Y:S01]  /*0060*/  LDC.64 R30, c[0x0][0x210] ;  /* 0x00008400ff1e7b82 */ /* 0x000f220000000a00 */
[----:B--2---:R-:W-:-:S07]  /*0070*/  USHF.L.U32 UR4, UR4, 0xa, URZ ;  /* 0x0000000a04047899 */ /* 0x004fce000800063f */
[----:B------:R-:W2:Y:S01]  /*0080*/  LDC.64 R24, c[0x0][0x218] ;  /* 0x00008600ff187b82 */ /* 0x000ea20000000a00 */
[----:B-1----:R-:W-:Y:S01]  /*0090*/  SHF.L.U32 R2, R0, 0x2, RZ ;  /* 0x0000000200027819 */ /* 0x002fe200000006ff */
[----:B---3--:R-:W-:Y:S02]  /*00a0*/  USHF.L.U32 UR7, UR10, 0x2, URZ ;  /* 0x000000020a077899 */ /* 0x008fe4000800063f */
[----:B------:R-:W-:Y:S01]  /*00b0*/  IMAD.U32 R21, RZ, RZ, UR10 ;  /* 0x0000000aff157e24 */ /* 0x000fe2000f8e00ff */
[----:B------:R-:W-:Y:S02]  /*00c0*/  CS2R R14, SRZ ;  /* 0x00000000000e7805 */ /* 0x000fe4000001ff00 */
[----:B------:R-:W-:Y:S01]  /*00d0*/  LOP3.LUT R2, R2, 0x3fc, RZ, 0xc0, !PT ;  /* 0x000003fc02027812 */ /* 0x000fe200078ec0ff */
[----:B------:R-:W-:Y:S01]  /*00e0*/  UIADD3 UR5, UR7, 0x1, URZ ;  /* 0x0000000107057890 */ /* 0x000fe2000fffe03f */
[----:B------:R-:W-:Y:S01]  /*00f0*/  CS2R R16, SRZ ;  /* 0x0000000000107805 */ /* 0x000fe2000001ff00 */
[----:B------:R-:W-:Y:S01]  /*0100*/  UIADD3 UR8, UR7, 0x3, URZ ;  /* 0x0000000307087890 */ /* 0x000fe2000fffe03f */
[----:B------:R-:W-:Y:S01]  /*0110*/  LOP3.LUT R3, R2, UR4, RZ, 0xfc, !PT ;  /* 0x0000000402037c12 */ /* 0x000fe2000f8efcff */
[----:B------:R-:W-:-:S02]  /*0120*/  UIADD3 UR6, UR7, 0x2, URZ ;  /* 0x0000000207067890 */ /* 0x000fc4000fffe03f */
[----:B------:R-:W-:Y:S02]  /*0130*/  MOV R6, UR7 ;  /* 0x0000000700067c02 */ /* 0x000fe40008000f00 */
[----:B------:R-:W-:Y:S02]  /*0140*/  CS2R R18, SRZ ;  /* 0x0000000000127805 */ /* 0x000fe4000001ff00 */
[C---:B------:R-:W-:Y:S01]  /*0150*/  ISETP.GE.AND P0, PT, R3.reuse, 0x300, PT ;  /* 0x000003000300780c */ /* 0x040fe20003f06270 */
[----:B------:R-:W-:Y:S01]  /*0160*/  IMAD.HI R4, R3, 0x2aaaaaab, RZ ;  /* 0x2aaaaaab03047827 */ /* 0x000fe200078e02ff */
[----:B------:R-:W1:Y:S02]  /*0170*/  LDC.64 R26, c[0x0][0x220] ;  /* 0x00008800ff1a7b82 */ /* 0x000e640000000a00 */
[----:B------:R-:W-:Y:S01]  /*0180*/  ISETP.LT.AND P1, PT, R6, 0x4, !P0 ;  /* 0x000000040600780c */ /* 0x000fe20004721270 */
[----:B------:R-:W-:Y:S01]  /*0190*/  IMAD.U32 R7, RZ, RZ, UR8 ;  /* 0x00000008ff077e24 */ /* 0x000fe2000f8e00ff */
[----:B------:R-:W-:Y:S01]  /*01a0*/  SHF.R.U32.HI R5, RZ, 0x1f, R4 ;  /* 0x0000001fff057819 */ /* 0x000fe20000011604 */
[----:B------:R-:W-:Y:S01]  /*01b0*/  ULDC.64 UR8, c[0x0][0x208] ;  /* 0x0000820000087ab9 */ /* 0x000fe20000000a00 */
[----:B------:R-:W-:-:S02]  /*01c0*/  MOV R6, UR6 ;  /* 0x0000000600067c02 */ /* 0x000fc40008000f00 */
[----:B------:R-:W-:Y:S02]  /*01d0*/  LEA.HI.SX32 R4, R4, R5, 0x1b ;  /* 0x0000000504047211 */ /* 0x000fe400078fdaff */
[----:B------:R-:W-:Y:S02]  /*01e0*/  MOV R5, UR5 ;  /* 0x0000000500057c02 */ /* 0x000fe40008000f00 */
[----:B------:R-:W-:Y:S01]  /*01f0*/  ISETP.LT.AND P3, PT, R6, 0x4, !P0 ;  /* 0x000000040600780c */ /* 0x000fe20004761270 */
[C---:B------:R-:W-:Y:S01]  /*0200*/  IMAD R3, R4.reuse, -0xc0, R3 ;  /* 0xffffff4004037824 */ /* 0x040fe200078e0203 */
[----:B------:R-:W-:Y:S02]  /*0210*/  ISETP.LT.AND P2, PT, R5, 0x4, !P0 ;  /* 0x000000040500780c */ /* 0x000fe40004741270 */
[----:B------:R-:W-:Y:S01]  /*0220*/  ISETP.LT.AND P4, PT, R7, 0x4, !P0 ;  /* 0x000000040700780c */ /* 0x000fe20004781270 */
[----:B------:R-:W-:Y:S01]  /*0230*/  IMAD R4, R4, 0x300, R3 ;  /* 0x0000030004047824 */ /* 0x000fe200078e0203 */
[----:B------:R-:W-:-:S03]  /*0240*/  CS2R R6, SRZ ;  /* 0x0000000000067805 */ /* 0x000fc6000001ff00 */
[----:B------:R-:W-:Y:S01]  /*0250*/  IMAD R21, R21, 0x300, R4 ;  /* 0x0000030015157824 */ /* 0x000fe200078e0204 */
[----:B------:R-:W-:-:S03]  /*0260*/  CS2R R4, SRZ ;  /* 0x0000000000047805 */ /* 0x000fc6000001ff00 */
[C---:B------:R-:W-:Y:S01]  /*0270*/  VIADD R13, R21.reuse, 0x240 ;  /* 0x00000240150d7836 */ /* 0x040fe20000000000 */
[----:B------:R-:W-:Y:S02]  /*0280*/  IADD3 R23, R21, 0xc0, RZ ;  /* 0x000000c015177810 */ /* 0x000fe40007ffe0ff */
[----:B------:R-:W-:Y:S01]  /*0290*/  IADD3 R29, R21, 0x180, RZ ;  /* 0x00000180151d7810 */ /* 0x000fe20007ffe0ff */
[----:B----4-:R-:W-:-:S04]  /*02a0*/  IMAD.WIDE R20, R21, 0x4, R30 ;  /* 0x0000000415147825 */ /* 0x010fc800078e021e */
[--C-:B------:R-:W-:Y:S01]  /*02b0*/  IMAD.WIDE R22, R23, 0x4, R30.reuse ;  /* 0x0000000417167825 */ /* 0x100fe200078e021e */
[----:B------:R3:W4:Y:S03]  /*02c0*/  @P1 LDG.E.EL.128 R4, desc[UR8][R20.64] ;  /* 0x0000000814041981 */ /* 0x000726000c2e1d00 */
[--C-:B------:R-:W-:Y:S01]  /*02d0*/  IMAD.WIDE R28, R29, 0x4, R30.reuse ;  /* 0x000000041d1c7825 */ /* 0x100fe200078e021e */
[----:B------:R5:W4:Y:S03]  /*02e0*/  @P2 LDG.E.EL.128 R8, desc[UR8][R22.64] ;  /* 0x0000000816082981 */ /* 0x000b26000c2e1d00 */
[----:B------:R-:W-:Y:S01]  /*02f0*/  IMAD.WIDE R30, R13, 0x4, R30 ;  /* 0x000000040d1e7825 */ /* 0x000fe200078e021e */
[----:B------:R-:W-:Y:S02]  /*0300*/  CS2R R12, SRZ ;  /* 0x00000000000c7805 */ /* 0x000fe4000001ff00 */
[----:B---3--:R-:W-:Y:S01]  /*0310*/  CS2R R20, SRZ ;  /* 0x0000000000147805 */ /* 0x008fe2000001ff00 */
[----:B--2---:R-:W-:Y:S01]  /*0320*/  IMAD.WIDE R24, R3, 0x4, R24 ;  /* 0x0000000403187825 */ /* 0x004fe200078e0218 */
[----:B------:R2:W3:Y:S01]  /*0330*/  @P4 LDG.E.EL.128 R16, desc[UR8][R30.64] ;  /* 0x000000081e104981 */ /* 0x0004e2000c2e1d00 */
[----:B-----5:R-:W-:-:S03]  /*0340*/  CS2R R22, SRZ ;  /* 0x0000000000167805 */ /* 0x020fc6000001ff00 */
[----:B------:R-:W5:Y:S04]  /*0350*/  @P3 LDG.E.EL.128 R12, desc[UR8][R28.64] ;  /* 0x000000081c0c3981 */ /* 0x000f68000c2e1d00 */
[----:B------:R1:W4:Y:S01]  /*0360*/  @!P0 LDG.E.EL.128 R20, desc[UR8][R24.64] ;  /* 0x0000000818148981 */ /* 0x000322000c2e1d00 */
[----:B--2---:R-:W2:Y:S01]  /*0370*/  LDC.64 R30, c[0x0][0x230] ;  /* 0x00008c00ff1e7b82 */ /* 0x004ea20000000a00 */
[----:B01----:R-:W-:Y:S01]  /*0380*/  CS2R R24, SRZ ;  /* 0x0000000000187805 */ /* 0x003fe2000001ff00 */
[C---:B----4-:R-:W-:Y:S01]  /*0390*/  FADD R4, -R20.reuse, R4 ;  /* 0x0000000414047221 */ /* 0x050fe20000000100 */
[C---:B------:R-:W-:Y:S01]  /*03a0*/  FADD R8, -R20.reuse, R8 ;  /* 0x0000000814087221 */ /* 0x040fe20000000100 */
[C---:B-----5:R-:W-:Y:S01]  /*03b0*/  FADD R28, -R20.reuse, R12 ;  /* 0x0000000c141c7221 */ /* 0x060fe20000000100 */
[----:B---3--:R-:W-:Y:S01]  /*03c0*/  FADD R16, -R20, R16 ;  /* 0x0000001014107221 */ /* 0x008fe20000000100 */
[C---:B------:R-:W-:Y:S01]  /*03d0*/  FADD R5, -R21.reuse, R5 ;  /* 0x0000000515057221 */ /* 0x040fe20000000100 */
[C---:B------:R-:W-:Y:S01]  /*03e0*/  FADD R9, -R21.reuse, R9 ;  /* 0x0000000915097221 */ /* 0x040fe20000000100 */
[C---:B------:R-:W-:Y:S01]  /*03f0*/  FADD R13, -R21.reuse, R13 ;  /* 0x0000000d150d7221 */ /* 0x040fe20000000100 */
[----:B------:R-:W-:Y:S01]  /*0400*/  FADD R17, -R21, R17 ;  /* 0x0000001115117221 */ /* 0x000fe20000000100 */
[----:B------:R-:W-:Y:S01]  /*0410*/  IMAD.WIDE R20, R3, 0x4, R26 ;  /* 0x0000000403147825 */ /* 0x000fe200078e021a */
[----:B------:R-:W-:-:S06]  /*0420*/  CS2R R26, SRZ ;  /* 0x00000000001a7805 */ /* 0x000fcc000001ff00 */
[----:B------:R0:W3:Y:S01]  /*0430*/  @!P0 LDG.E.EL.128 R24, desc[UR8][R20.64] ;  /* 0x0000000814188981 */ /* 0x0000e2000c2e1d00 */
[C---:B------:R-:W-:Y:S01]  /*0440*/  FADD R6, -R22.reuse, R6 ;  /* 0x0000000616067221 */ /* 0x040fe20000000100 */
[C---:B------:R-:W-:Y:S01]  /*0450*/  FADD R10, -R22.reuse, R10 ;  /* 0x0000000a160a7221 */ /* 0x040fe20000000100 */
[C---:B------:R-:W-:Y:S01]  /*0460*/  FADD R14, -R22.reuse, R14 ;  /* 0x0000000e160e7221 */ /* 0x040fe20000000100 */
[----:B------:R-:W-:Y:S01]  /*0470*/  FADD R18, -R22, R18 ;  /* 0x0000001216127221 */ /* 0x000fe20000000100 */
[----:B0-----:R-:W-:Y:S01]  /*0480*/  HFMA2.MMA R21, -RZ, RZ, 1.625, 0 ;  /* 0x3e800000ff157435 */ /* 0x001fe200000001ff */
[C---:B------:R-:W-:Y:S01]  /*0490*/  FADD R7, -R23.reuse, R7 ;  /* 0x0000000717077221 */ /* 0x040fe20000000100 */
[C---:B------:R-:W-:Y:S01]  /*04a0*/  FADD R11, -R23.reuse, R11 ;  /* 0x0000000b170b7221 */ /* 0x040fe20000000100 */
[C---:B------:R-:W-:Y:S01]  /*04b0*/  FADD R20, -R23.reuse, R15 ;  /* 0x0000000f17147221 */ /* 0x040fe20000000100 */
[----:B------:R-:W-:Y:S01]  /*04c0*/  FADD R23, -R23, R19 ;  /* 0x0000001317177221 */ /* 0x000fe20000000100 */
[----:B--2---:R-:W-:-:S04]  /*04d0*/  IMAD.WIDE R30, R3, 0x4, R30 ;  /* 0x00000004031e7825 */ /* 0x004fc800078e021e */
[----:B---3--:R-:W-:Y:S01]  /*04e0*/  FADD R29, R24, 0.0010000000474974513054 ;  /* 0x3a83126f181d7421 */ /* 0x008fe20000000000 */
[----:B------:R-:W-:-:S05]  /*04f0*/  FADD R25, R25, 0.0010000000474974513054 ;  /* 0x3a83126f19197421 */ /* 0x000fca0000000000 */
[----:B------:R-:W0:Y:S01]  /*0500*/  MUFU.SQRT R29, R29 ;  /* 0x0000001d001d7308 */ /* 0x000e220000002000 */
[----:B------:R-:W-:-:S07]  /*0510*/  FADD R27, R27, 0.0010000000474974513054 ;  /* 0x3a83126f1b1b7421 */ /* 0x000fce0000000000 */
[----:B------:R-:W1:Y:S08]  /*0520*/  MUFU.SQRT R22, R25 ;  /* 0x0000001900167308 */ /* 0x000e700000002000 */
[----:B------:R-:W2:Y:S01]  /*0530*/  MUFU.SQRT R24, R27 ;  /* 0x0000001b00187308 */ /* 0x000ea20000002000 */
[C---:B0-----:R-:W-:Y:S01]  /*0540*/  FSETP.GT.AND P6, PT, R29.reuse, 8.50705917302346158658e+37, PT ;  /* 0x7e8000001d00780b */ /* 0x041fe20003fc4000 */
[----:B------:R-:W-:Y:S01]  /*0550*/  FADD R12, R26, 0.0010000000474974513054 ;  /* 0x3a83126f1a0c7421 */ /* 0x000fe20000000000 */
[----:B------:R-:W-:-:S02]  /*0560*/  FSETP.GEU.AND P1, PT, R29, 1.175494350822287508e-38, PT ;  /* 0x008000001d00780b */ /* 0x000fc40003f2e000 */
[----:B-1----:R-:W-:-:S03]  /*0570*/  FSETP.GT.AND P2, PT, R22, 8.50705917302346158658e+37, PT ;  /* 0x7e8000001600780b */ /* 0x002fc60003f44000 */
[----:B------:R-:W0:Y:S01]  /*0580*/  MUFU.SQRT R12, R12 ;  /* 0x0000000c000c7308 */ /* 0x000e220000002000 */
[----:B------:R-:W-:Y:S02]  /*0590*/  FSETP.GEU.AND P3, PT, R22, 1.175494350822287508e-38, PT ;  /* 0x008000001600780b */ /* 0x000fe40003f6e000 */
[----:B--2---:R-:W-:-:S03]  /*05a0*/  FSETP.GT.AND P4, PT, R24, 8.50705917302346158658e+37, PT ;  /* 0x7e8000001800780b */ /* 0x004fc60003f84000 */
[----:B------:R-:W-:Y:S01]  /*05b0*/  @P6 FMUL R29, R29, 0.25 ;  /* 0x3e8000001d1d6820 */ /* 0x000fe20000400000 */
[----:B------:R-:W-:-:S03]  /*05c0*/  FSETP.GEU.AND P5, PT, R24, 1.175494350822287508e-38, PT ;  /* 0x008000001800780b */ /* 0x000fc60003fae000 */
[----:B------:R-:W-:Y:S01]  /*05d0*/  @!P1 FMUL R29, R29, 16777216 ;  /* 0x4b8000001d1d9820 */ /* 0x000fe20000400000 */
[----:B------:R-:W-:Y:S01]  /*05e0*/  @P2 FMUL R22, R22, 0.25 ;  /* 0x3e80000016162820 */ /* 0x000fe20000400000 */
[----:B------:R-:W-:Y:S02]  /*05f0*/  FSEL R25, R21, 1, P6 ;  /* 0x3f80000015197808 */ /* 0x000fe40003000000 */
[----:B------:R-:W1:Y:S01]  /*0600*/  MUFU.RCP R26, R29 ;  /* 0x0000001d001a7308 */ /* 0x000e620000001000 */
[----:B0-----:R-:W-:Y:S01]  /*0610*/  FSETP.GT.AND P6, PT, R12, 8.50705917302346158658e+37, PT ;  /* 0x7e8000000c00780b */ /* 0x001fe20003fc4000 */
[----:B------:R-:W-:Y:S01]  /*0620*/  @P4 FMUL R24, R24, 0.25 ;  /* 0x3e80000018184820 */ /* 0x000fe20000400000 */
[----:B------:R-:W-:Y:S01]  /*0630*/  @!P3 FMUL R22, R22, 16777216 ;  /* 0x4b8000001616b820 */ /* 0x000fe20000400000 */
[----:B------:R-:W-:Y:S02]  /*0640*/  @!P1 FMUL R25, R25, 16777216 ;  /* 0x4b80000019199820 */ /* 0x000fe40000400000 */
[----:B------:R-:W-:Y:S01]  /*0650*/  @!P5 FMUL R24, R24, 16777216 ;  /* 0x4b8000001818d820 */ /* 0x000fe20000400000 */
[----:B------:R-:W-:-:S02]  /*0660*/  FSETP.GEU.AND P1, PT, R12, 1.175494350822287508e-38, PT ;  /* 0x008000000c00780b */ /* 0x000fc40003f2e000 */
[----:B------:R-:W0:Y:S01]  /*0670*/  MUFU.RCP R22, R22 ;  /* 0x0000001600167308 */ /* 0x000e220000001000 */
[----:B------:R-:W-:-:S04]  /*0680*/  FSEL R27, R21, 1, P4 ;  /* 0x3f800000151b7808 */ /* 0x000fc80002000000 */
[----:B------:R-:W-:Y:S01]  /*0690*/  @P6 FMUL R12, R12, 0.25 ;  /* 0x3e8000000c0c6820 */ /* 0x000fe20000400000 */
[----:B-1----:R-:W-:Y:S02]  /*06a0*/  FMUL R19, R26, R25 ;  /* 0x000000191a137220 */ /* 0x002fe40000400000 */
[----:B------:R-:W1:Y:S01]  /*06b0*/  MUFU.RCP R24, R24 ;  /* 0x0000001800187308 */ /* 0x000e620000001000 */
[----:B------:R-:W-:Y:S01]  /*06c0*/  FSEL R25, R21, 1, P2 ;  /* 0x3f80000015197808 */ /* 0x000fe20001000000 */
[----:B------:R-:W-:Y:S01]  /*06d0*/  @!P5 FMUL R27, R27, 16777216 ;  /* 0x4b8000001b1bd820 */ /* 0x000fe20000400000 */
[----:B------:R-:W-:-:S03]  /*06e0*/  @!P1 FMUL R12, R12, 16777216 ;  /* 0x4b8000000c0c9820 */ /* 0x000fc60000400000 */
[----:B------:R-:W-:Y:S02]  /*06f0*/  @!P3 FMUL R25, R25, 16777216 ;  /* 0x4b8000001919b820 */ /* 0x000fe40000400000 */
[----:B------:R0:W2:Y:S02]  /*0700*/  MUFU.RCP R15, R12 ;  /* 0x0000000c000f7308 */ /* 0x0000a40000001000 */
[----:B0-----:R-:W-:Y:S01]  /*0710*/  FMUL R12, R22, R25 ;  /* 0x00000019160c7220 */ /* 0x001fe20000400000 */
[----:B-1----:R-:W-:Y:S02]  /*0720*/  FMUL R22, R24, R27 ;  /* 0x0000001b18167220 */ /* 0x002fe40000400000 */
[----:B------:R-:W0:Y:S01]  /*0730*/  LDC.64 R26, c[0x0][0x228] ;  /* 0x00008a00ff1a7b82 */ /* 0x000e220000000a00 */
[----:B------:R-:W-:-:S05]  /*0740*/  FSEL R24, R21, 1, P6 ;  /* 0x3f80000015187808 */ /* 0x000fca0003000000 */
[----:B------:R-:W-:Y:S01]  /*0750*/  @!P1 FMUL R24, R24, 16777216 ;  /* 0x4b80000018189820 */ /* 0x000fe20000400000 */
[----:B------:R-:W-:-:S03]  /*0760*/  FMUL R21, R22, R23 ;  /* 0x0000001716157220 */ /* 0x000fc60000400000 */
[----:B--2---:R-:W-:Y:S01]  /*0770*/  FMUL R15, R15, R24 ;  /* 0x000000180f0f7220 */ /* 0x004fe20000400000 */
[C---:B------:R-:W-:Y:S01]  /*0780*/  FMUL R20, R22.reuse, R20 ;  /* 0x0000001416147220 */ /* 0x040fe20000400000 */
[C---:B------:R-:W-:Y:S01]  /*0790*/  FMUL R11, R22.reuse, R11 ;  /* 0x0000000b160b7220 */ /* 0x040fe20000400000 */
[----:B------:R-:W-:Y:S01]  /*07a0*/  FMUL R7, R22, R7 ;  /* 0x0000000716077220 */ /* 0x000fe20000400000 */
[C---:B------:R-:W-:Y:S01]  /*07b0*/  FMUL R22, R15.reuse, R18 ;  /* 0x000000120f167220 */ /* 0x040fe20000400000 */
[C---:B------:R-:W-:Y:S01]  /*07c0*/  FMUL R23, R15.reuse, R14 ;  /* 0x0000000e0f177220 */ /* 0x040fe20000400000 */
[C---:B------:R-:W-:Y:S01]  /*07d0*/  FMUL R10, R15.reuse, R10 ;  /* 0x0000000a0f0a7220 */ /* 0x040fe20000400000 */
[----:B------:R-:W-:Y:S01]  /*07e0*/  FMUL R6, R15, R6 ;  /* 0x000000060f067220 */ /* 0x000fe20000400000 */
[C---:B------:R-:W-:Y:S01]  /*07f0*/  FMUL R24, R12.reuse, R17 ;  /* 0x000000110c187220 */ /* 0x040fe20000400000 */
[C---:B------:R-:W-:Y:S01]  /*0800*/  FMUL R25, R12.reuse, R13 ;  /* 0x0000000d0c197220 */ /* 0x040fe20000400000 */
[C---:B------:R-:W-:Y:S01]  /*0810*/  FMUL R9, R12.reuse, R9 ;  /* 0x000000090c097220 */ /* 0x040fe20000400000 */
[----:B------:R-:W-:Y:S01]  /*0820*/  FMUL R5, R12, R5 ;  /* 0x000000050c057220 */ /* 0x000fe20000400000 */
[----:B------:R-:W-:-:S02]  /*0830*/  CS2R R12, SRZ ;  /* 0x00000000000c7805 */ /* 0x000fc4000001ff00 */
[----:B------:R-:W-:Y:S01]  /*0840*/  CS2R R14, SRZ ;  /* 0x00000000000e7805 */ /* 0x000fe2000001ff00 */
[----:B0-----:R-:W-:-:S04]  /*0850*/  IMAD.WIDE R26, R3, 0x4, R26 ;  /* 0x00000004031a7825 */ /* 0x001fc800078e021a */
[C---:B------:R-:W-:Y:S01]  /*0860*/  FMUL R28, R19.reuse, R28 ;  /* 0x0000001c131c7220 */ /* 0x040fe20000400000 */
[C---:B------:R-:W-:Y:S01]  /*0870*/  FMUL R8, R19.reuse, R8 ;  /* 0x0000000813087220 */ /* 0x040fe20000400000 */
[C---:B------:R-:W-:Y:S01]  /*0880*/  FMUL R4, R19.reuse, R4 ;  /* 0x0000000413047220 */ /* 0x040fe20000400000 */
[----:B------:R0:W2:Y:S02]  /*0890*/  @!P0 LDG.E.EL.128 R12, desc[UR8][R26.64] ;  /* 0x000000081a0c8981 */ /* 0x0000a4000c2e1d00 */
[----:B0-----:R-:W-:Y:S01]  /*08a0*/  FMUL R26, R19, R16 ;  /* 0x00000010131a7220 */ /* 0x001fe20000400000 */
[----:B------:R-:W-:Y:S02]  /*08b0*/  CS2R R16, SRZ ;  /* 0x0000000000107805 */ /* 0x000fe4000001ff00 */
[----:B------:R-:W-:-:S06]  /*08c0*/  CS2R R18, SRZ ;  /* 0x0000000000127805 */ /* 0x000fcc000001ff00 */
[----:B------:R-:W2:Y:S01]  /*08d0*/  @!P0 LDG.E.EL.128 R16, desc[UR8][R30.64] ;  /* 0x000000081e108981 */ /* 0x000ea2000c2e1d00 */
[----:B------:R-:W0:Y:S01]  /*08e0*/  S2UR UR6, SR_CgaCtaId ;  /* 0x00000000000679c3 */ /* 0x000e220000008800 */
[----:B------:R-:W-:Y:S01]  /*08f0*/  UMOV UR5, 0x400 ;  /* 0x0000040000057882 */ /* 0x000fe20000000000 */
[----:B------:R-:W-:-:S04]  /*0900*/  SHF.L.U32 R3, R0, 0x4, RZ ;  /* 0x0000000400037819 */ /* 0x000fc800000006ff */
[----:B------:R-:W-:Y:S01]  /*0910*/  LOP3.LUT R3, R3, 0xff0, RZ, 0xc0, !PT ;  /* 0x00000ff003037812 */ /* 0x000fe200078ec0ff */
[----:B0-----:R-:W-:Y:S02]  /*0920*/  UPRMT UR5, UR6, 0x654, UR5 ;  /* 0x0000065406057896 */ /* 0x001fe40008000005 */
[----:B------:R-:W-:Y:S01]  /*0930*/  UISETP.GE.AND UP0, UPT, UR7, 0x4, UPT ;  /* 0x000000040700788c */ /* 0x000fe2000bf06270 */
[----:B--2---:R-:W-:Y:S01]  /*0940*/  FFMA R4, R4, R12, R16 ;  /* 0x0000000c04047223 */ /* 0x004fe20000000010 */
[----:B------:R-:W-:-:S04]  /*0950*/  FFMA R10, R10, R14, R18 ;  /* 0x0000000e0a0a7223 */ /* 0x000fc80000000012 */
[----:B------:R-:W-:Y:S01]  /*0960*/  FSETP.GEU.AND P0, PT, R4, RZ, PT ;  /* 0x000000ff0400720b */ /* 0x000fe20003f0e000 */
[----:B------:R-:W-:Y:S01]  /*0970*/  FFMA R6, R6, R14, R18 ;  /* 0x0000000e06067223 */ /* 0x000fe20000000012 */
[-CC-:B------:R-:W-:Y:S01]  /*0980*/  FFMA R8, R8, R12.reuse, R16.reuse ;  /* 0x0000000c08087223 */ /* 0x180fe20000000010 */
[-CC-:B------:R-:W-:Y:S01]  /*0990*/  FFMA R28, R28, R12.reuse, R16.reuse ;  /* 0x0000000c1c1c7223 */ /* 0x180fe20000000010 */
[----:B------:R-:W-:Y:S02]  /*09a0*/  FSEL R4, R4, RZ, P0 ;  /* 0x000000ff04047208 */ /* 0x000fe40000000000 */
[----:B------:R-:W-:Y:S01]  /*09b0*/  FSETP.GEU.AND P0, PT, R10, RZ, PT ;  /* 0x000000ff0a00720b */ /* 0x000fe20003f0e000 */
[----:B------:R-:W-:Y:S01]  /*09c0*/  FFMA R26, R26, R12, R16 ;  /* 0x0000000c1a1a7223 */ /* 0x000fe20000000010 */
[----:B------:R-:W-:Y:S01]  /*09d0*/  IADD3 R12, R3, UR5, RZ ;  /* 0x00000005030c7c10 */ /* 0x000fe2000fffe0ff */
[-CC-:B------:R-:W-:Y:S01]  /*09e0*/  FFMA R9, R9, R13.reuse, R17.reuse ;  /* 0x0000000d09097223 */ /* 0x180fe20000000011 */
[----:B------:R-:W-:Y:S01]  /*09f0*/  FSETP.GEU.AND P3, PT, R6, RZ, PT ;  /* 0x000000ff0600720b */ /* 0x000fe20003f6e000 */
[----:B------:R-:W-:Y:S01]  /*0a00*/  FFMA R25, R25, R13, R17 ;  /* 0x0000000d19197223 */ /* 0x000fe20000000011 */
[----:B------:R-:W-:Y:S01]  /*0a10*/  FSEL R10, R10, RZ, P0 ;  /* 0x000000ff0a0a7208 */ /* 0x000fe20000000000 */
[----:B------:R-:W-:Y:S01]  /*0a20*/  FFMA R20, R20, R15, R19 ;  /* 0x0000000f14147223 */ /* 0x000fe20000000013 */
[----:B------:R-:W-:-:S02]  /*0a30*/  FSETP.GEU.AND P2, PT, R8, RZ, PT ;  /* 0x000000ff0800720b */ /* 0x000fc40003f4e000 */
[----:B------:R-:W-:Y:S01]  /*0a40*/  FSETP.GEU.AND P0, PT, R28, RZ, PT ;  /* 0x000000ff1c00720b */ /* 0x000fe20003f0e000 */
[----:B------:R-:W-:Y:S01]  /*0a50*/  IMAD R3, R3, 0x4, R12 ;  /* 0x0000000403037824 */ /* 0x000fe200078e020c */
[----:B------:R-:W-:Y:S01]  /*0a60*/  FSEL R6, R6, RZ, P3 ;  /* 0x000000ff06067208 */ /* 0x000fe20001800000 */
[-CC-:B------:R-:W-:Y:S01]  /*0a70*/  FFMA R5, R5, R13.reuse, R17.reuse ;  /* 0x0000000d05057223 */ /* 0x180fe20000000011 */
[----:B------:R-:W-:Y:S01]  /*0a80*/  FSEL R8, R8, RZ, P2 ;  /* 0x000000ff08087208 */ /* 0x000fe20001000000 */
[----:B------:R-:W-:Y:S01]  /*0a90*/  FFMA R24, R24, R13, R17 ;  /* 0x0000000d18187223 */ /* 0x000fe20000000011 */
[----:B------:R-:W-:Y:S01]  /*0aa0*/  FSEL R28, R28, RZ, P0 ;  /* 0x000000ff1c1c7208 */ /* 0x000fe20000000000 */
[----:B------:R-:W-:Y:S01]  /*0ab0*/  FFMA R23, R23, R14, R18 ;  /* 0x0000000e17177223 */ /* 0x000fe20000000012 */
[----:B------:R-:W-:Y:S02]  /*0ac0*/  FSETP.GEU.AND P1, PT, R9, RZ, PT ;  /* 0x000000ff0900720b */ /* 0x000fe40003f2e000 */
[----:B------:R-:W-:-:S02]  /*0ad0*/  FSETP.GEU.AND P2, PT, R25, RZ, PT ;  /* 0x000000ff1900720b */ /* 0x000fc40003f4e000 */
[----:B------:R-:W-:Y:S01]  /*0ae0*/  FSETP.GEU.AND P0, PT, R20, RZ, PT ;  /* 0x000000ff1400720b */ /* 0x000fe20003f0e000 */
[----:B------:R-:W-:Y:S01]  /*0af0*/  FFMA R22, R22, R14, R18 ;  /* 0x0000000e16167223 */ /* 0x000fe20000000012 */
[----:B------:R0:W-:Y:S01]  /*0b00*/  STS [R3+0x28], R6 ;  /* 0x0000280603007388 */ /* 0x0001e20000000800 */
[----:B------:R-:W-:Y:S01]  /*0b10*/  FSETP.GEU.AND P4, PT, R5, RZ, PT ;  /* 0x000000ff0500720b */ /* 0x000fe20003f8e000 */
[-CC-:B------:R-:W-:Y:S01]  /*0b20*/  FFMA R7, R7, R15.reuse, R19.reuse ;  /* 0x0000000f07077223 */ /* 0x180fe20000000013 */
[----:B------:R-:W-:Y:S01]  /*0b30*/  FSEL R14, R9, RZ, P1 ;  /* 0x000000ff090e7208 */ /* 0x000fe20000800000 */
[-CC-:B------:R-:W-:Y:S01]  /*0b40*/  FFMA R11, R11, R15.reuse, R19.reuse ;  /* 0x0000000f0b0b7223 */ /* 0x180fe20000000013 */
[----:B------:R-:W-:Y:S01]  /*0b50*/  FSEL R20, R20, RZ, P0 ;  /* 0x000000ff14147208 */ /* 0x000fe20000000000 */
[----:B------:R-:W-:Y:S01]  /*0b60*/  FFMA R21, R21, R15, R19 ;  /* 0x0000000f15157223 */ /* 0x000fe20000000013 */
[----:B------:R-:W-:Y:S02]  /*0b70*/  FSETP.GEU.AND P1, PT, R23, RZ, PT ;  /* 0x000000ff1700720b */ /* 0x000fe40003f2e000 */
[----:B------:R-:W-:-:S02]  /*0b80*/  FSETP.GEU.AND P0, PT, R24, RZ, PT ;  /* 0x000000ff1800720b */ /* 0x000fc40003f0e000 */
[----:B0-----:R-:W-:Y:S02]  /*0b90*/  FSEL R6, R25, RZ, P2 ;  /* 0x000000ff19067208 */ /* 0x001fe40001000000 */
[C---:B------:R-:W-:Y:S01]  /*0ba0*/  FSETP.GEU.AND P2, PT, R26.reuse, RZ, PT ;  /* 0x000000ff1a00720b */ /* 0x040fe20003f4e000 */
[----:B------:R0:W-:Y:S01]  /*0bb0*/  STS [R3+0x4], R8 ;  /* 0x0000040803007388 */ /* 0x0001e20000000800 */
[----:B------:R-:W-:Y:S02]  /*0bc0*/  FSEL R12, R5, RZ, P4 ;  /* 0x000000ff050c7208 */ /* 0x000fe40002000000 */
[----:B------:R-:W-:Y:S02]  /*0bd0*/  FSEL R26, R26, RZ, P2 ;  /* 0x000000ff1a1a7208 */ /* 0x000fe40001000000 */
[----:B------:R-:W-:Y:S02]  /*0be0*/  FSEL R24, R24, RZ, P0 ;  /* 0x000000ff18187208 */ /* 0x000fe40000000000 */
[----:B------:R-:W-:-:S02]  /*0bf0*/  FSETP.GEU.AND P3, PT, R11, RZ, PT ;  /* 0x000000ff0b00720b */ /* 0x000fc40003f6e000 */
[----:B------:R-:W-:Y:S02]  /*0c00*/  FSETP.GEU.AND P0, PT, R21, RZ, PT ;  /* 0x000000ff1500720b */ /* 0x000fe40003f0e000 */
[----:B0-----:R-:W-:Y:S02]  /*0c10*/  FSEL R8, R23, RZ, P1 ;  /* 0x000000ff17087208 */ /* 0x001fe40000800000 */
[----:B------:R-:W-:Y:S02]  /*0c20*/  FSETP.GEU.AND P1, PT, R22, RZ, PT ;  /* 0x000000ff1600720b */ /* 0x000fe40003f2e000 */
[----:B------:R-:W-:Y:S01]  /*0c30*/  FSETP.GEU.AND P2, PT, R7, RZ, PT ;  /* 0x000000ff0700720b */ /* 0x000fe20003f4e000 */
[----:B------:R0:W-:Y:S04]  /*0c40*/  STS [R3], R4 ;  /* 0x0000000403007388 */ /* 0x0001e80000000800 */
[----:B------:R1:W-:Y:S04]  /*0c50*/  STS [R3+0x14], R12 ;  /* 0x0000140c03007388 */ /* 0x0003e80000000800 */
[----:B------:R2:W-:Y:S01]  /*0c60*/  STS [R3+0x18], R14 ;  /* 0x0000180e03007388 */ /* 0x0005e20000000800 */
[----:B0-----:R-:W-:-:S03]  /*0c70*/  FSEL R4, R11, RZ, P3 ;  /* 0x000000ff0b047208 */ /* 0x001fc60001800000 */
[----:B------:R0:W-:Y:S01]  /*0c80*/  STS [R3+0x2c], R10 ;  /* 0x00002c0a03007388 */ /* 0x0001e20000000800 */
[----:B-1----:R-:W-:Y:S02]  /*0c90*/  FSEL R12, R22, RZ, P1 ;  /* 0x000000ff160c7208 */ /* 0x002fe40000800000 */
[----:B--2---:R-:W-:Y:S02]  /*0ca0*/  FSEL R14, R21, RZ, P0 ;  /* 0x000000ff150e7208 */ /* 0x004fe40000000000 */
[----:B0-----:R-:W-:Y:S01]  /*0cb0*/  FSEL R10, R7, RZ, P2 ;  /* 0x000000ff070a7208 */ /* 0x001fe20001000000 */
[----:B------:R-:W-:Y:S04]  /*0cc0*/  STS [R3+0x40], R4 ;  /* 0x0000400403007388 */ /* 0x000fe80000000800 */
[----:B------:R-:W-:Y:S04]  /*0cd0*/  STS [R3+0x8], R28 ;  /* 0x0000081c03007388 */ /* 0x000fe80000000800 */
[----:B------:R-:W-:Y:S04]  /*0ce0*/  STS [R3+0x1c], R6 ;  /* 0x00001c0603007388 */ /* 0x000fe80000000800 */
[----:B------:R-:W-:Y:S04]  /*0cf0*/  STS [R3+0x30], R8 ;  /* 0x0000300803007388 */ /* 0x000fe80000000800 */
[----:B------:R0:W-:Y:S04]  /*0d00*/  STS [R3+0x44], R20 ;  /* 0x0000441403007388 */ /* 0x0001e80000000800 */
[----:B------:R-:W-:Y:S04]  /*0d10*/  STS [R3+0xc], R26 ;  /* 0x00000c1a03007388 */ /* 0x000fe80000000800 */
[----:B------:R-:W-:Y:S04]  /*0d20*/  STS [R3+0x20], R24 ;  /* 0x0000201803007388 */ /* 0x000fe80000000800 */
[----:B------:R-:W-:Y:S04]  /*0d30*/  STS [R3+0x34], R12 ;  /* 0x0000340c03007388 */ /* 0x000fe80000000800 */
[----:B------:R-:W-:Y:S04]  /*0d40*/  STS [R3+0x3c], R10 ;  /* 0x00003c0a03007388 */ /* 0x000fe80000000800 */
[----:B------:R1:W-:Y:S01]  /*0d50*/  STS [R3+0x48], R14 ;  /* 0x0000480e03007388 */ /* 0x0003e20000000800 */
[----:B------:R-:W-:-:S05]  /*0d60*/  IMAD.U32 R13, RZ, RZ, UR4 ;  /* 0x00000004ff0d7e24 */ /* 0x000fca000f8e00ff */
[----:B------:R-:W-:Y:S02]  /*0d70*/  LOP3.LUT R0, R13, 0xff, R0, 0xf8, !PT ;  /* 0x000000ff0d007812 */ /* 0x000fe400078ef800 */
[----:B------:R-:W-:Y:S02]  /*0d80*/  IADD3 R13, R2, UR5, RZ ;  /* 0x00000005020d7c10 */ /* 0x000fe4000fffe0ff */
[----:B------:R-:W-:Y:S02]  /*0d90*/  LOP3.LUT R19, R0, 0x100, RZ, 0xfc, !PT ;  /* 0x0000010000137812 */ /* 0x000fe400078efcff */
[----:B------:R-:W-:Y:S01]  /*0da0*/  LEA R2, R2, R13, 0x2 ;  /* 0x0000000d02027211 */ /* 0x000fe200078e10ff */
[----:B------:R-:W-:Y:S01]  /*0db0*/  BAR.SYNC.DEFER_BLOCKING 0x0 ;  /* 0x0000000000007b1d */ /* 0x000fe20000010000 */
[----:B------:R-:W-:Y:S01]  /*0dc0*/  LOP3.LUT R18, R0, 0x200, RZ, 0xfc, !PT ;  /* 0x0000020000127812 */ /* 0x000fe200078efcff */
[----:B0-----:R-:W-:-:S04]  /*0dd0*/  IMAD.HI R20, R19, 0x2aaaaaab, RZ ;  /* 0x2aaaaaab13147827 */ /* 0x001fc800078e02ff */
[----:B------:R-:W-:-:S04]  /*0de0*/  IMAD.HI R21, R18, 0x2aaaaaab, RZ ;  /* 0x2aaaaaab12157827 */ /* 0x000fc800078e02ff */
[----:B------:R-:W-:Y:S01]  /*0df0*/  IMAD.HI R22, R0, 0x2aaaaaab, RZ ;  /* 0x2aaaaaab00167827 */ /* 0x000fe200078e02ff */
[----:B------:R-:W-:Y:S02]  /*0e00*/  SHF.R.U32.HI R17, RZ, 0x1f, R20 ;  /* 0x0000001fff117819 */ /* 0x000fe40000011614 */
[----:B------:R-:W-:Y:S02]  /*0e10*/  SHF.R.U32.HI R16, RZ, 0x1f, R21 ;  /* 0x0000001fff107819 */ /* 0x000fe40000011615 */
[----:B-1----:R-:W-:Y:S01]  /*0e20*/  SHF.R.U32.HI R3, RZ, 0x1f, R22 ;  /* 0x0000001fff037819 */ /* 0x002fe20000011616 */
[----:B------:R-:W-:Y:S04]  /*0e30*/  LDS R4, [R2] ;  /* 0x0000000002047984 */ /* 0x000fe80000000800 */
[----:B------:R-:W-:Y:S04]  /*0e40*/  LDS R5, [R2+0x4] ;  /* 0x0000040002057984 */ /* 0x000fe80000000800 */
[----:B------:R-:W-:Y:S04]  /*0e50*/  LDS R6, [R2+0x8] ;  /* 0x0000080002067984 */ /* 0x000fe80000000800 */
[----:B------:R-:W0:Y:S04]  /*0e60*/  LDS R7, [R2+0xc] ;  /* 0x00000c0002077984 */ /* 0x000e280000000800 */
[----:B------:R-:W-:Y:S04]  /*0e70*/  LDS R8, [R2+0x1400] ;  /* 0x0014000002087984 */ /* 0x000fe80000000800 */
[----:B------:R-:W-:Y:S04]  /*0e80*/  LDS R9, [R2+0x1404] ;  /* 0x0014040002097984 */ /* 0x000fe80000000800 */
[----:B------:R-:W-:Y:S04]  /*0e90*/  LDS R10, [R2+0x1408] ;  /* 0x00140800020a7984 */ /* 0x000fe80000000800 */
[----:B------:R-:W1:Y:S04]  /*0ea0*/  LDS R11, [R2+0x140c] ;  /* 0x00140c00020b7984 */ /* 0x000e680000000800 */
[----:B------:R-:W-:Y:S04]  /*0eb0*/  LDS R12, [R2+0x2800] ;  /* 0x00280000020c7984 */ /* 0x000fe80000000800 */
[----:B------:R-:W-:Y:S04]  /*0ec0*/  LDS R13, [R2+0x2804] ;  /* 0x00280400020d7984 */ /* 0x000fe80000000800 */
[----:B------:R-:W-:Y:S04]  /*0ed0*/  LDS R14, [R2+0x2808] ;  /* 0x00280800020e7984 */ /* 0x000fe80000000800 */
[----:B------:R-:W2:Y:S01]  /*0ee0*/  LDS R15, [R2+0x280c] ;  /* 0x00280c00020f7984 */ /* 0x000ea20000000800 */
[----:B------:R-:W-:-:S02]  /*0ef0*/  LEA.HI.SX32 R3, R22, R3, 0x1b ;  /* 0x0000000316037211 */ /* 0x000fc400078fdaff */
[----:B------:R-:W-:Y:S02]  /*0f00*/  LEA.HI.SX32 R20, R20, R17, 0x1b ;  /* 0x0000001114147211 */ /* 0x000fe400078fdaff */
[----:B------:R-:W-:Y:S02]  /*0f10*/  LEA.HI.SX32 R21, R21, R16, 0x1b ;  /* 0x0000001015157211 */ /* 0x000fe400078fdaff */
[----:B------:R-:W3:Y:S01]  /*0f20*/  LDC.64 R16, c[0x0][0x238] ;  /* 0x00008e00ff107b82 */ /* 0x000ee20000000a00 */
[----:B------:R-:W-:Y:S01]  /*0f30*/  PLOP3.LUT P0, PT, PT, PT, UP0, 0x80, 0x0 ;  /* 0x000000000000781c */ /* 0x000fe20003f0f008 */
[----:B------:R-:W-:Y:S02]  /*0f40*/  IMAD R24, R3, -0xc0, R0 ;  /* 0xffffff4003187824 */ /* 0x000fe400078e0200 */
[----:B------:R-:W-:Y:S01]  /*0f50*/  IMAD R22, R21, -0xc0, R18 ;  /* 0xffffff4015167824 */ /* 0x000fe200078e0212 */
[----:B------:R-:W-:Y:S01]  /*0f60*/  ISETP.LT.AND P2, PT, R0, 0x300, !P0 ;  /* 0x000003000000780c */ /* 0x000fe20004741270 */
[----:B------:R-:W-:Y:S01]  /*0f70*/  IMAD R23, R20, -0xc0, R19 ;  /* 0xffffff4014177824 */ /* 0x000fe200078e0213 */
[----:B------:R-:W-:-:S02]  /*0f80*/  LOP3.LUT R0, R0, 0x300, RZ, 0xfc, !PT ;  /* 0x0000030000007812 */ /* 0x000fc400078efcff */
[----:B------:R-:W-:Y:S01]  /*0f90*/  IADD3 R24, R24, UR10, RZ ;  /* 0x0000000a18187c10 */ /* 0x000fe2000fffe0ff */
[----:B------:R-:W-:Y:S01]  /*0fa0*/  VIADD R23, R23, UR10 ;  /* 0x0000000a17177c36 */ /* 0x000fe20008000000 */
[----:B------:R-:W-:Y:S02]  /*0fb0*/  IADD3 R22, R22, UR10, RZ ;  /* 0x0000000a16167c10 */ /* 0x000fe4000fffe0ff */
[----:B------:R-:W-:Y:S01]  /*0fc0*/  ISETP.LT.AND P1, PT, R19, 0x300, !P0 ;  /* 0x000003001300780c */ /* 0x000fe20004721270 */
[----:B------:R-:W-:Y:S01]  /*0fd0*/  IMAD.HI R19, R0, 0x2aaaaaab, RZ ;  /* 0x2aaaaaab00137827 */ /* 0x000fe200078e02ff */
[----:B------:R-:W-:-:S03]  /*0fe0*/  UISETP.LT.AND UP0, UPT, UR4, URZ, !UP0 ;  /* 0x0000003f0400728c */ /* 0x000fc6000c701270 */
[----:B------:R-:W-:Y:S02]  /*0ff0*/  IMAD R24, R3, 0x500, R24 ;  /* 0x0000050003187824 */ /* 0x000fe400078e0218 */
[----:B------:R-:W-:Y:S01]  /*1000*/  IMAD R23, R20, 0x500, R23 ;  /* 0x0000050014177824 */ /* 0x000fe200078e0217 */
[----:B------:R-:W-:Y:S01]  /*1010*/  SHF.R.U32.HI R20, RZ, 0x1f, R19 ;  /* 0x0000001fff147819 */ /* 0x000fe20000011613 */
[----:B------:R-:W-:Y:S01]  /*1020*/  IMAD R22, R21, 0x500, R22 ;  /* 0x0000050015167824 */ /* 0x000fe200078e0216 */
[----:B------:R-:W-:Y:S02]  /*1030*/  ISETP.LT.AND P0, PT, R18, 0x300, !P0 ;  /* 0x000003001200780c */ /* 0x000fe40004701270 */
[----:B------:R-:W-:Y:S02]  /*1040*/  SHF.L.U32 R21, R24, 0x2, RZ ;  /* 0x0000000218157819 */ /* 0x000fe400000006ff */
[----:B------:R-:W-:Y:S01]  /*1050*/  PLOP3.LUT P3, PT, PT, PT, UP0, 0x80, 0x0 ;  /* 0x000000000000781c */ /* 0x000fe20003f6f008 */
[----:B------:R-:W-:Y:S01]  /*1060*/  IMAD.SHL.U32 R23, R23, 0x4, RZ ;  /* 0x0000000417177824 */ /* 0x000fe200078e00ff */
[----:B------:R-:W-:-:S02]  /*1070*/  LEA.HI.SX32 R3, R19, R20, 0x1b ;  /* 0x0000001413037211 */ /* 0x000fc400078fdaff */
[----:B------:R-:W-:Y:S01]  /*1080*/  SHF.L.U32 R25, R22, 0x2, RZ ;  /* 0x0000000216197819 */ /* 0x000fe200000006ff */
[----:B---3--:R-:W-:-:S04]  /*1090*/  IMAD.WIDE R18, R21, 0x4, R16 ;  /* 0x0000000415127825 */ /* 0x008fc800078e0210 */
[----:B------:R-:W-:Y:S01]  /*10a0*/  IMAD.WIDE R20, R23, 0x4, R16 ;  /* 0x0000000417147825 */ /* 0x000fe200078e0210 */
[----:B0-----:R0:W-:Y:S03]  /*10b0*/  @P2 STG.E.128 desc[UR8][R18.64], R4 ;  /* 0x0000000412002986 */ /* 0x0011e6000c101d08 */
[----:B------:R-:W-:Y:S02]  /*10c0*/  IMAD R0, R3, -0xc0, R0 ;  /* 0xffffff4003007824 */ /* 0x000fe400078e0200 */
[----:B------:R-:W-:Y:S01]  /*10d0*/  IMAD.WIDE R22, R25, 0x4, R16 ;  /* 0x0000000419167825 */ /* 0x000fe200078e0210 */
[----:B-1----:R0:W-:Y:S02]  /*10e0*/  @P1 STG.E.128 desc[UR8][R20.64], R8 ;  /* 0x0000000814001986 */ /* 0x0021e4000c101d08 */
[----:B------:R-:W-:Y:S02]  /*10f0*/  IADD3 R0, R0, UR10, RZ ;  /* 0x0000000a00007c10 */ /* 0x000fe4000fffe0ff */
[----:B--2---:R0:W-:Y:S02]  /*1100*/  @P0 STG.E.128 desc[UR8][R22.64], R12 ;  /* 0x0000000c16000986 */ /* 0x0041e4000c101d08 */
[----:B0-----:R-:W-:Y:S05]  /*1110*/  @!P3 EXIT ;  /* 0x000000000000b94d */ /* 0x001fea0003800000 */
[----:B0-----:R-:W-:Y:S01]  /*1120*/  LDS R4, [R2+0x3c00] ;  /* 0x003c000002047984 */ /* 0x001fe20000000800 */
[----:B------:R-:W-:-:S03]  /*1130*/  IMAD R3, R3, 0x500, R0 ;  /* 0x0000050003037824 */ /* 0x000fc600078e0200 */
[----:B------:R-:W-:Y:S02]  /*1140*/  LDS R5, [R2+0x3c04] ;  /* 0x003c040002057984 */ /* 0x000fe40000000800 */
[----:B------:R-:W-:Y:S02]  /*1150*/  SHF.L.U32 R3, R3, 0x2, RZ ;  /* 0x0000000203037819 */ /* 0x000fe400000006ff */
[----:B------:R-:W-:Y:S03]  /*1160*/  LDS R6, [R2+0x3c08] ;  /* 0x003c080002067984 */ /* 0x000fe60000000800 */
[----:B------:R-:W-:Y:S01]  /*1170*/  IMAD.WIDE R16, R3, 0x4, R16 ;  /* 0x0000000403107825 */ /* 0x000fe200078e0210 */
[----:B------:R-:W0:Y:S04]  /*1180*/  LDS R7, [R2+0x3c0c] ;  /* 0x003c0c0002077984 */ /* 0x000e280000000800 */
[----:B0-----:R-:W-:Y:S01]  /*1190*/  STG.E.128 desc[UR8][R16.64], R4 ;  /* 0x0000000410007986 */ /* 0x001fe2000c101d08 */
[----:B------:R-:W-:Y:S05]  /*11a0*/  EXIT ;  /* 0x000000000000794d */ /* 0x000fea0003800000 */
.L_x_0:
[----:B------:R-:W-:-:S00]  /*11b0*/  BRA `(.L_x_0) ;  /* 0xfffffffc00fc7947 */ /* 0x000fc0000383ffff */
[----:B------:R-:W-:-:S00]  /*11c0*/  NOP ;  /* 0x0000000000007918 */ /* 0x000fc00000000000 */
        /* <DEDUP_REMOVED lines=11> */
.L_x_1:


//--------------------- .nv.global.init           --------------------------
	.section	.nv.global.init,"aw",@progbits
.nv.global.init:
	.type		_$_str,@object
	.size		_$_str,(_$_str_$_2 - _$_str)
_$_str:
        /*0000*/ 	.byte	0x5f, 0x5f, 0x43, 0x55, 0x44, 0x41, 0x5f, 0x46, 0x54, 0x5a, 0x00
	.type		_$_str_$_2,@object
	.size		_$_str_$_2,(.L_1 - _$_str_$_2)
_$_str_$_2:
        /*000b*/ 	.byte	0x5f, 0x5f, 0x43, 0x55, 0x44, 0x41, 0x5f, 0x50, 0x52, 0x45, 0x43, 0x5f, 0x53, 0x51, 0x52, 0x54
        /*001b*/ 	.byte	0x00
.L_1:


//--------------------- .nv.shared.triton_poi_fused__native_batch_norm_legit_no_training_relu_44 --------------------------
	.section	.nv.shared.triton_poi_fused__native_batch_norm_legit_no_training_relu_44,"aw",@nobits
	.sectionflags	@""
	.align	16
	.zero		1024


//--------------------- .nv.constant0.triton_poi_fused__native_batch_norm_legit_no_training_relu_44 --------------------------
	.section	.nv.constant0.triton_poi_fused__native_batch_norm_legit_no_training_relu_44,"a",@progbits
	.sectionflags	@""
	.align	4
.nv.constant0.triton_poi_fused__native_batch_norm_legit_no_training_relu_44:
	.zero		584
